//
// Generated by NVIDIA NVVM Compiler
//
// Compiler Build ID: CL-36424714
// Cuda compilation tools, release 13.0, V13.0.88
// Based on NVVM 20.0.0
//

.version 9.0
.target sm_100
.address_size 64

	// .globl	_Z6EvolvePiS_i

.visible .entry _Z6EvolvePiS_i(
	.param .u64 .ptr .align 1 _Z6EvolvePiS_i_param_0,
	.param .u64 .ptr .align 1 _Z6EvolvePiS_i_param_1,
	.param .u32 _Z6EvolvePiS_i_param_2
)
{
	.reg .pred 	%p<11>;
	.reg .b32 	%r<40>;
	.reg .b64 	%rd<13>;

	ld.param.u64 	%rd2, [_Z6EvolvePiS_i_param_0];
	ld.param.u64 	%rd3, [_Z6EvolvePiS_i_param_1];
	ld.param.u32 	%r8, [_Z6EvolvePiS_i_param_2];
	mov.u32 	%r9, %ctaid.x;
	mov.u32 	%r10, %ntid.x;
	mov.u32 	%r11, %tid.x;
	mad.lo.s32 	%r12, %r9, %r10, %r11;
	mov.u32 	%r13, %ctaid.y;
	mov.u32 	%r14, %ntid.y;
	mov.u32 	%r15, %tid.y;
	mad.lo.s32 	%r16, %r13, %r14, %r15;
	setp.lt.s32 	%p1, %r12, 1;
	add.s32 	%r17, %r8, -1;
	setp.ge.s32 	%p2, %r12, %r17;
	or.pred  	%p3, %p1, %p2;
	setp.eq.s32 	%p4, %r16, 0;
	or.pred  	%p5, %p4, %p3;
	setp.ge.s32 	%p6, %r16, %r17;
	or.pred  	%p7, %p5, %p6;
	@%p7 bra 	$L__BB0_4;
	cvta.to.global.u64 	%rd4, %rd2;
	mul.lo.s32 	%r19, %r8, %r12;
	add.s32 	%r3, %r19, %r16;
	mul.wide.s32 	%rd5, %r3, 4;
	add.s64 	%rd1, %rd4, %rd5;
	sub.s32 	%r20, %r19, %r8;
	add.s32 	%r21, %r20, %r16;
	mul.wide.s32 	%rd6, %r21, 4;
	add.s64 	%rd7, %rd4, %rd6;
	ld.global.u32 	%r22, [%rd7];
	ld.global.u32 	%r23, [%rd7+4];
	ld.global.u32 	%r24, [%rd1+4];
	mul.wide.s32 	%rd8, %r8, 4;
	add.s64 	%rd9, %rd1, %rd8;
	ld.global.u32 	%r25, [%rd9+4];
	ld.global.u32 	%r26, [%rd9];
	ld.global.u32 	%r27, [%rd9+-4];
	ld.global.u32 	%r28, [%rd1+-4];
	ld.global.u32 	%r29, [%rd7+-4];
	add.s32 	%r30, %r23, %r22;
	add.s32 	%r31, %r30, %r24;
	add.s32 	%r32, %r31, %r25;
	add.s32 	%r33, %r32, %r26;
	add.s32 	%r34, %r33, %r27;
	add.s32 	%r35, %r34, %r28;
	add.s32 	%r4, %r35, %r29;
	setp.eq.s32 	%p8, %r4, 3;
	mov.b32 	%r39, 1;
	@%p8 bra 	$L__BB0_3;
	ld.global.u32 	%r36, [%rd1];
	setp.eq.s32 	%p9, %r36, 1;
	and.b32  	%r37, %r4, -2;
	setp.eq.s32 	%p10, %r37, 2;
	selp.u32 	%r38, 1, 0, %p10;
	selp.b32 	%r39, %r38, %r36, %p9;
$L__BB0_3:
	cvta.to.global.u64 	%rd10, %rd3;
	add.s64 	%rd12, %rd10, %rd5;
	st.global.u32 	[%rd12], %r39;
$L__BB0_4:
	ret;

}


// ===== COMPILED SASS (sm_100) =====

	.target	sm_100

	.elftype	@"ET_EXEC"


//--------------------- .note.nv.tkinfo           --------------------------
	.section	.note.nv.tkinfo,"",@"SHT_NOTE"
	.sectionflags	@"SHF_NOTE_NV_TKINFO"
	.tkinfo
        /*0018*/ 	.word	0x00000002
        /*0030*/ 	.string	""
        /*0030*/ 	.string	"ptxas"
        /*0030*/ 	.string	"Cuda compilation tools, release 13.0, V13.0.88"
        /*0030*/ 	.string	"Build cuda_13.0.r13.0/compiler.36424714_0"
        /*0030*/ 	.string	"-arch sm_100 -m 64 "



//--------------------- .note.nv.cuinfo           --------------------------
	.section	.note.nv.cuinfo,"",@"SHT_NOTE"
	.sectionflags	@"SHF_NOTE_NV_CUINFO"
        /*0018*/ 	.short	0x0002
        /*001a*/ 	.short	0x0064
        /*001c*/ 	.short	0x0082
	.zero		2


//--------------------- .nv.info                  --------------------------
	.section	.nv.info,"",@"SHT_CUDA_INFO"
	.align	4


	//----- nvinfo : EIATTR_REGCOUNT
	.align		4
        /*0000*/ 	.byte	0x04, 0x2f
        /*0002*/ 	.short	(.L_1 - .L_0)
	.align		4
.L_0:
        /*0004*/ 	.word	index@(_Z6EvolvePiS_i)
        /*0008*/ 	.word	0x00000014


	//----- nvinfo : EIATTR_FRAME_SIZE
	.align		4
.L_1:
        /*000c*/ 	.byte	0x04, 0x11
        /*000e*/ 	.short	(.L_3 - .L_2)
	.align		4
.L_2:
        /*0010*/ 	.word	index@(_Z6EvolvePiS_i)
        /*0014*/ 	.word	0x00000000


	//----- nvinfo : EIATTR_MIN_STACK_SIZE
	.align		4
.L_3:
        /*0018*/ 	.byte	0x04, 0x12
        /*001a*/ 	.short	(.L_5 - .L_4)
	.align		4
.L_4:
        /*001c*/ 	.word	index@(_Z6EvolvePiS_i)
        /*0020*/ 	.word	0x00000000
.L_5:


//--------------------- .nv.compat                --------------------------
	.section	.nv.compat,"",@"SHT_CUDA_COMPAT_INFO"
	.align	4
        /*0000*/ 	.byte	0x02, 0x09, 0x00, 0x00, 0x02, 0x02, 0x01, 0x00, 0x02, 0x05, 0x05, 0x00, 0x03, 0x07, 0x01, 0x01
        /*0010*/ 	.byte	0x02, 0x03, 0x00, 0x00, 0x02, 0x06, 0x01, 0x00, 0x04, 0x0b, 0x08, 0x00, 0x09, 0x00, 0x00, 0x00
        /*0020*/ 	.byte	0x00, 0x00, 0x00, 0x00


//--------------------- .nv.info._Z6EvolvePiS_i   --------------------------
	.section	.nv.info._Z6EvolvePiS_i,"",@"SHT_CUDA_INFO"
	.sectionflags	@""
	.align	4


	//----- nvinfo : EIATTR_CUDA_API_VERSION
	.align		4
        /*0000*/ 	.byte	0x04, 0x37
        /*0002*/ 	.short	(.L_7 - .L_6)
.L_6:
        /*0004*/ 	.word	0x00000082


	//----- nvinfo : EIATTR_KPARAM_INFO
	.align		4
.L_7:
        /*0008*/ 	.byte	0x04, 0x17
        /*000a*/ 	.short	(.L_9 - .L_8)
.L_8:
        /*000c*/ 	.word	0x00000000
        /*0010*/ 	.short	0x0002
        /*0012*/ 	.short	0x0010
        /*0014*/ 	.byte	0x00, 0xf0, 0x11, 0x00


	//----- nvinfo : EIATTR_KPARAM_INFO
	.align		4
.L_9:
        /*0018*/ 	.byte	0x04, 0x17
        /*001a*/ 	.short	(.L_11 - .L_10)
.L_10:
        /*001c*/ 	.word	0x00000000
        /*0020*/ 	.short	0x0001
        /*0022*/ 	.short	0x0008
        /*0024*/ 	.byte	0x00, 0xf5, 0x21, 0x00


	//----- nvinfo : EIATTR_KPARAM_INFO
	.align		4
.L_11:
        /*0028*/ 	.byte	0x04, 0x17
        /*002a*/ 	.short	(.L_13 - .L_12)
.L_12:
        /*002c*/ 	.word	0x00000000
        /*0030*/ 	.short	0x0000
        /*0032*/ 	.short	0x0000
        /*0034*/ 	.byte	0x00, 0xf5, 0x21, 0x00


	//----- nvinfo : EIATTR_SPARSE_MMA_MASK
	.align		4
.L_13:
        /*0038*/ 	.byte	0x03, 0x50
        /*003a*/ 	.short	0x0000


	//----- nvinfo : EIATTR_MAXREG_COUNT
	.align		4
        /*003c*/ 	.byte	0x03, 0x1b
        /*003e*/ 	.short	0x00ff


	//----- nvinfo : EIATTR_MERCURY_ISA_VERSION
	.align		4
        /*0040*/ 	.byte	0x03, 0x5f
        /*0042*/ 	.short	0x0101


	//----- nvinfo : EIATTR_VRC_CTA_INIT_COUNT
	.align		4
        /*0044*/ 	.byte	0x02, 0x4a
	.zero		1
	.zero		1


	//----- nvinfo : EIATTR_EXIT_INSTR_OFFSETS
	.align		4
        /*0048*/ 	.byte	0x04, 0x1c
        /*004a*/ 	.short	(.L_15 - .L_14)


	//   ....[0]....
.L_14:
        /*004c*/ 	.word	0x000000f0


	//   ....[1]....
        /*0050*/ 	.word	0x00000310


	//----- nvinfo : EIATTR_CRS_STACK_SIZE
	.align		4
.L_15:
        /*0054*/ 	.byte	0x04, 0x1e
        /*0056*/ 	.short	(.L_17 - .L_16)
.L_16:
        /*0058*/ 	.word	0x00000000


	//----- nvinfo : EIATTR_CBANK_PARAM_SIZE
	.align		4
.L_17:
        /*005c*/ 	.byte	0x03, 0x19
        /*005e*/ 	.short	0x0014


	//----- nvinfo : EIATTR_PARAM_CBANK
	.align		4
        /*0060*/ 	.byte	0x04, 0x0a
        /*0062*/ 	.short	(.L_19 - .L_18)
	.align		4
.L_18:
        /*0064*/ 	.word	index@(.nv.constant0._Z6EvolvePiS_i)
        /*0068*/ 	.short	0x0380
        /*006a*/ 	.short	0x0014


	//----- nvinfo : EIATTR_SW_WAR
	.align		4
.L_19:
        /*006c*/ 	.byte	0x04, 0x36
        /*006e*/ 	.short	(.L_21 - .L_20)
.L_20:
        /*0070*/ 	.word	0x00000008
.L_21:


//--------------------- .nv.callgraph             --------------------------
	.section	.nv.callgraph,"",@"SHT_CUDA_CALLGRAPH"
	.align	4
	.sectionentsize	8
	.align		4
        /*0000*/ 	.word	0x00000000
	.align		4
        /*0004*/ 	.word	0xffffffff
	.align		4
        /*0008*/ 	.word	0x00000000
	.align		4
        /*000c*/ 	.word	0xfffffffe
	.align		4
        /*0010*/ 	.word	0x00000000
	.align		4
        /*0014*/ 	.word	0xfffffffd
	.align		4
        /*0018*/ 	.word	0x00000000
	.align		4
        /*001c*/ 	.word	0xfffffffc


//--------------------- .text._Z6EvolvePiS_i      --------------------------
	.section	.text._Z6EvolvePiS_i,"ax",@progbits
	.align	128
        .global         _Z6EvolvePiS_i
        .type           _Z6EvolvePiS_i,@function
        .size           _Z6EvolvePiS_i,(.L_x_3 - _Z6EvolvePiS_i)
        .other          _Z6EvolvePiS_i,@"STO_CUDA_ENTRY STV_DEFAULT"
_Z6EvolvePiS_i:
.text._Z6EvolvePiS_i:
[----:B------:R-:W-:Y:S01]  /*0000*/  LDC R1, c[0x0][0x37c] ;  /* 0x0000df00ff017b82 */ /* 0x000fe20000000800 */
[----:B------:R-:W0:Y:S07]  /*0010*/  S2R R3, SR_TID.X ;  /* 0x0000000000037919 */ /* 0x000e2e0000002100 */
[----:B------:R-:W0:Y:S01]  /*0020*/  S2UR UR4, SR_CTAID.X ;  /* 0x00000000000479c3 */ /* 0x000e220000002500 */
[----:B------:R-:W1:Y:S07]  /*0030*/  S2R R5, SR_TID.Y ;  /* 0x0000000000057919 */ /* 0x000e6e0000002200 */
[----:B------:R-:W0:Y:S08]  /*0040*/  LDC R0, c[0x0][0x360] ;  /* 0x0000d800ff007b82 */ /* 0x000e300000000800 */
[----:B------:R-:W2:Y:S08]  /*0050*/  LDC R9, c[0x0][0x390] ;  /* 0x0000e400ff097b82 */ /* 0x000eb00000000800 */
[----:B------:R-:W1:Y:S08]  /*0060*/  S2UR UR5, SR_CTAID.Y ;  /* 0x00000000000579c3 */ /* 0x000e700000002600 */
[----:B------:R-:W1:Y:S01]  /*0070*/  LDC R4, c[0x0][0x364] ;  /* 0x0000d900ff047b82 */ /* 0x000e620000000800 */
[----:B0-----:R-:W-:-:S02]  /*0080*/  IMAD R0, R0, UR4, R3 ;  /* 0x0000000400007c24 */ /* 0x001fc4000f8e0203 */
[----:B--2---:R-:W-:-:S05]  /*0090*/  VIADD R2, R9, 0xffffffff ;  /* 0xffffffff09027836 */ /* 0x004fca0000000000 */
[----:B------:R-:W-:-:S04]  /*00a0*/  ISETP.GE.AND P0, PT, R0, R2, PT ;  /* 0x000000020000720c */ /* 0x000fc80003f06270 */
[----:B------:R-:W-:Y:S01]  /*00b0*/  ISETP.LT.OR P0, PT, R0, 0x1, P0 ;  /* 0x000000010000780c */ /* 0x000fe20000701670 */
[----:B-1----:R-:W-:-:S05]  /*00c0*/  IMAD R3, R4, UR5, R5 ;  /* 0x0000000504037c24 */ /* 0x002fca000f8e0205 */
[----:B------:R-:W-:-:S04]  /*00d0*/  ISETP.EQ.OR P0, PT, R3, RZ, P0 ;  /* 0x000000ff0300720c */ /* 0x000fc80000702670 */
[----:B------:R-:W-:-:S13]  /*00e0*/  ISETP.GE.OR P0, PT, R3, R2, P0 ;  /* 0x000000020300720c */ /* 0x000fda0000706670 */
[----:B------:R-:W-:Y:S05]  /*00f0*/  @P0 EXIT ;  /* 0x000000000000094d */ /* 0x000fea0003800000 */
[----:B------:R-:W0:Y:S01]  /*0100*/  LDC.64 R6, c[0x0][0x380] ;  /* 0x0000e000ff067b82 */ /* 0x000e220000000a00 */
[----:B------:R-:W1:Y:S01]  /*0110*/  LDCU.64 UR4, c[0x0][0x358] ;  /* 0x00006b00ff0477ac */ /* 0x000e620008000a00 */
[CC--:B------:R-:W-:Y:S02]  /*0120*/  IMAD R2, R0.reuse, R9.reuse, -R9 ;  /* 0x0000000900027224 */ /* 0x0c0fe400078e0a09 */
[----:B------:R-:W-:Y:S02]  /*0130*/  IMAD R11, R0, R9, R3 ;  /* 0x00000009000b7224 */ /* 0x000fe400078e0203 */
[----:B------:R-:W-:Y:S02]  /*0140*/  IMAD.IADD R5, R3, 0x1, R2 ;  /* 0x0000000103057824 */ /* 0x000fe400078e0202 */
[----:B0-----:R-:W-:-:S04]  /*0150*/  IMAD.WIDE R2, R11, 0x4, R6 ;  /* 0x000000040b027825 */ /* 0x001fc800078e0206 */
[----:B------:R-:W-:Y:S01]  /*0160*/  IMAD.WIDE R6, R5, 0x4, R6 ;  /* 0x0000000405067825 */ /* 0x000fe200078e0206 */
[----:B-1----:R-:W2:Y:S01]  /*0170*/  LDG.E R10, desc[UR4][R2.64+0x4] ;  /* 0x00000404020a7981 */ /* 0x002ea2000c1e1900 */
[----:B------:R-:W0:Y:S02]  /*0180*/  LDC.64 R4, c[0x0][0x388] ;  /* 0x0000e200ff047b82 */ /* 0x000e240000000a00 */
[----:B------:R-:W-:Y:S01]  /*0190*/  IMAD.WIDE R8, R9, 0x4, R2 ;  /* 0x0000000409087825 */ /* 0x000fe200078e0202 */
[----:B------:R-:W2:Y:S04]  /*01a0*/  LDG.E R0, desc[UR4][R6.64] ;  /* 0x0000000406007981 */ /* 0x000ea8000c1e1900 */
[----:B------:R-:W2:Y:S04]  /*01b0*/  LDG.E R13, desc[UR4][R6.64+0x4] ;  /* 0x00000404060d7981 */ /* 0x000ea8000c1e1900 */
[----:B------:R-:W3:Y:S04]  /*01c0*/  LDG.E R12, desc[UR4][R8.64+0x4] ;  /* 0x00000404080c7981 */ /* 0x000ee8000c1e1900 */
[----:B------:R-:W3:Y:S04]  /*01d0*/  LDG.E R15, desc[UR4][R8.64] ;  /* 0x00000004080f7981 */ /* 0x000ee8000c1e1900 */
[----:B------:R-:W4:Y:S04]  /*01e0*/  LDG.E R14, desc[UR4][R8.64+-0x4] ;  /* 0xfffffc04080e7981 */ /* 0x000f28000c1e1900 */
[----:B------:R-:W4:Y:S04]  /*01f0*/  LDG.E R17, desc[UR4][R2.64+-0x4] ;  /* 0xfffffc0402117981 */ /* 0x000f28000c1e1900 */
[----:B------:R-:W5:Y:S01]  /*0200*/  LDG.E R16, desc[UR4][R6.64+-0x4] ;  /* 0xfffffc0406107981 */ /* 0x000f62000c1e1900 */
[----:B------:R-:W-:Y:S01]  /*0210*/  BSSY.RECONVERGENT B0, `(.L_x_0) ;  /* 0x000000e000007945 */ /* 0x000fe20003800200 */
[----:B0-----:R-:W-:-:S04]  /*0220*/  IMAD.WIDE R4, R11, 0x4, R4 ;  /* 0x000000040b047825 */ /* 0x001fc800078e0204 */
[----:B------:R-:W-:Y:S01]  /*0230*/  IMAD.MOV.U32 R11, RZ, RZ, 0x1 ;  /* 0x00000001ff0b7424 */ /* 0x000fe200078e00ff */
[----:B--2---:R-:W-:-:S04]  /*0240*/  IADD3 R0, PT, PT, R10, R13, R0 ;  /* 0x0000000d0a007210 */ /* 0x004fc80007ffe000 */
[----:B---3--:R-:W-:-:S04]  /*0250*/  IADD3 R0, PT, PT, R15, R0, R12 ;  /* 0x000000000f007210 */ /* 0x008fc80007ffe00c */
[----:B----4-:R-:W-:-:S05]  /*0260*/  IADD3 R17, PT, PT, R17, R0, R14 ;  /* 0x0000000011117210 */ /* 0x010fca0007ffe00e */
[----:B-----5:R-:W-:-:S05]  /*0270*/  IMAD.IADD R16, R16, 0x1, R17 ;  /* 0x0000000110107824 */ /* 0x020fca00078e0211 */
[----:B------:R-:W-:-:S13]  /*0280*/  ISETP.NE.AND P0, PT, R16, 0x3, PT ;  /* 0x000000031000780c */ /* 0x000fda0003f05270 */
[----:B------:R-:W-:Y:S05]  /*0290*/  @!P0 BRA `(.L_x_1) ;  /* 0x0000000000148947 */ /* 0x000fea0003800000 */
[----:B------:R-:W2:Y:S01]  /*02a0*/  LDG.E R11, desc[UR4][R2.64] ;  /* 0x00000004020b7981 */ /* 0x000ea2000c1e1900 */
[----:B------:R-:W-:-:S04]  /*02b0*/  LOP3.LUT R16, R16, 0xfffffffe, RZ, 0xc0, !PT ;  /* 0xfffffffe10107812 */ /* 0x000fc800078ec0ff */
[----:B------:R-:W-:Y:S02]  /*02c0*/  ISETP.NE.AND P1, PT, R16, 0x2, PT ;  /* 0x000000021000780c */ /* 0x000fe40003f25270 */
[----:B--2---:R-:W-:-:S13]  /*02d0*/  ISETP.NE.AND P0, PT, R11, 0x1, PT ;  /* 0x000000010b00780c */ /* 0x004fda0003f05270 */
[----:B------:R-:W-:-:S07]  /*02e0*/  @!P0 SEL R11, RZ, 0x1, P1 ;  /* 0x00000001ff0b8807 */ /* 0x000fce0000800000 */
.L_x_1:
[----:B------:R-:W-:Y:S05]  /*02f0*/  BSYNC.RECONVERGENT B0 ;  /* 0x0000000000007941 */ /* 0x000fea0003800200 */
.L_x_0:
[----:B------:R-:W-:Y:S01]  /*0300*/  STG.E desc[UR4][R4.64], R11 ;  /* 0x0000000b04007986 */ /* 0x000fe2000c101904 */
[----:B------:R-:W-:Y:S05]  /*0310*/  EXIT ;  /* 0x000000000000794d */ /* 0x000fea0003800000 */
.L_x_2:
[----:B------:R-:W-:-:S00]  /*0320*/  BRA `(.L_x_2) ;  /* 0xfffffffc00fc7947 */ /* 0x000fc0000383ffff */
[----:B------:R-:W-:-:S00]  /*0330*/  NOP ;  /* 0x0000000000007918 */ /* 0x000fc00000000000 */
        /* <DEDUP_REMOVED lines=12> */
.L_x_3:


//--------------------- .nv.shared.reserved.0     --------------------------
	.section	.nv.shared.reserved.0,"aw",@nobits
	.weak		__nv_reservedSMEM_offset_0_alias
	.size		__nv_reservedSMEM_offset_0_alias, 0, 64
	.other		__nv_reservedSMEM_offset_0_alias,@"STO_CUDA_RESERVED_SHARED STV_DEFAULT"
__nv_reservedSMEM_offset_0_alias:
	.zero		0
	.zero		64


//--------------------- .nv.constant0._Z6EvolvePiS_i --------------------------
	.section	.nv.constant0._Z6EvolvePiS_i,"a",@progbits
	.sectionflags	@""
	.align	4
.nv.constant0._Z6EvolvePiS_i:
	.zero		916


//--------------------- SYMBOLS --------------------------

	.type		.nv.reservedSmem.offset0,@object
	.size		.nv.reservedSmem.offset0,0x4
